//
// Generated by NVIDIA NVVM Compiler
//
// Compiler Build ID: CL-36424714
// Cuda compilation tools, release 13.0, V13.0.88
// Based on NVVM 20.0.0
//

.version 9.0
.target sm_100
.address_size 64

	// .globl	_Z12mandelKernelPiffffiii

.visible .entry _Z12mandelKernelPiffffiii(
	.param .u64 .ptr .align 1 _Z12mandelKernelPiffffiii_param_0,
	.param .f32 _Z12mandelKernelPiffffiii_param_1,
	.param .f32 _Z12mandelKernelPiffffiii_param_2,
	.param .f32 _Z12mandelKernelPiffffiii_param_3,
	.param .f32 _Z12mandelKernelPiffffiii_param_4,
	.param .u32 _Z12mandelKernelPiffffiii_param_5,
	.param .u32 _Z12mandelKernelPiffffiii_param_6,
	.param .u32 _Z12mandelKernelPiffffiii_param_7
)
{
	.reg .pred 	%p<4>;
	.reg .b32 	%r<21>;
	.reg .b32 	%f<20>;
	.reg .b64 	%rd<5>;

	ld.param.u64 	%rd1, [_Z12mandelKernelPiffffiii_param_0];
	ld.param.f32 	%f9, [_Z12mandelKernelPiffffiii_param_1];
	ld.param.f32 	%f10, [_Z12mandelKernelPiffffiii_param_2];
	ld.param.f32 	%f11, [_Z12mandelKernelPiffffiii_param_3];
	ld.param.f32 	%f12, [_Z12mandelKernelPiffffiii_param_4];
	ld.param.u32 	%r7, [_Z12mandelKernelPiffffiii_param_5];
	ld.param.u32 	%r8, [_Z12mandelKernelPiffffiii_param_6];
	ld.param.u32 	%r5, [_Z12mandelKernelPiffffiii_param_7];
	mov.u32 	%r9, %ctaid.x;
	mov.u32 	%r10, %ntid.x;
	mov.u32 	%r11, %tid.x;
	mad.lo.s32 	%r12, %r9, %r10, %r11;
	mov.u32 	%r13, %ctaid.y;
	mov.u32 	%r14, %ntid.y;
	mov.u32 	%r15, %tid.y;
	mad.lo.s32 	%r16, %r13, %r14, %r15;
	add.s32 	%r17, %r16, %r8;
	mad.lo.s32 	%r1, %r17, %r7, %r12;
	cvt.rn.f32.s32 	%f13, %r12;
	fma.rn.f32 	%f1, %f11, %f13, %f9;
	cvt.rn.f32.s32 	%f14, %r17;
	fma.rn.f32 	%f2, %f12, %f14, %f10;
	setp.lt.s32 	%p1, %r5, 1;
	mov.b32 	%r20, 0;
	@%p1 bra 	$L__BB0_4;
	mov.b32 	%r19, 0;
	mov.f32 	%f18, %f2;
	mov.f32 	%f19, %f1;
$L__BB0_2:
	mul.f32 	%f5, %f19, %f19;
	mul.f32 	%f6, %f18, %f18;
	add.f32 	%f15, %f5, %f6;
	setp.gt.f32 	%p2, %f15, 0f40800000;
	mov.u32 	%r20, %r19;
	@%p2 bra 	$L__BB0_4;
	sub.f32 	%f16, %f5, %f6;
	add.f32 	%f17, %f19, %f19;
	add.f32 	%f19, %f1, %f16;
	fma.rn.f32 	%f18, %f17, %f18, %f2;
	add.s32 	%r19, %r19, 1;
	setp.ne.s32 	%p3, %r19, %r5;
	mov.u32 	%r20, %r5;
	@%p3 bra 	$L__BB0_2;
$L__BB0_4:
	cvta.to.global.u64 	%rd2, %rd1;
	mul.wide.s32 	%rd3, %r1, 4;
	add.s64 	%rd4, %rd2, %rd3;
	st.global.u32 	[%rd4], %r20;
	ret;

}


// ===== COMPILED SASS (sm_100) =====

	.target	sm_100

	.elftype	@"ET_EXEC"


//--------------------- .note.nv.tkinfo           --------------------------
	.section	.note.nv.tkinfo,"",@"SHT_NOTE"
	.sectionflags	@"SHF_NOTE_NV_TKINFO"
	.tkinfo
        /*0018*/ 	.word	0x00000002
        /*0030*/ 	.string	""
        /*0030*/ 	.string	"ptxas"
        /*0030*/ 	.string	"Cuda compilation tools, release 13.0, V13.0.88"
        /*0030*/ 	.string	"Build cuda_13.0.r13.0/compiler.36424714_0"
        /*0030*/ 	.string	"-arch sm_100 -m 64 "



//--------------------- .note.nv.cuinfo           --------------------------
	.section	.note.nv.cuinfo,"",@"SHT_NOTE"
	.sectionflags	@"SHF_NOTE_NV_CUINFO"
        /*0018*/ 	.short	0x0002
        /*001a*/ 	.short	0x0064
        /*001c*/ 	.short	0x0082
	.zero		2


//--------------------- .nv.info                  --------------------------
	.section	.nv.info,"",@"SHT_CUDA_INFO"
	.align	4


	//----- nvinfo : EIATTR_REGCOUNT
	.align		4
        /*0000*/ 	.byte	0x04, 0x2f
        /*0002*/ 	.short	(.L_1 - .L_0)
	.align		4
.L_0:
        /*0004*/ 	.word	index@(_Z12mandelKernelPiffffiii)
        /*0008*/ 	.word	0x00000010


	//----- nvinfo : EIATTR_FRAME_SIZE
	.align		4
.L_1:
        /*000c*/ 	.byte	0x04, 0x11
        /*000e*/ 	.short	(.L_3 - .L_2)
	.align		4
.L_2:
        /*0010*/ 	.word	index@(_Z12mandelKernelPiffffiii)
        /*0014*/ 	.word	0x00000000


	//----- nvinfo : EIATTR_MIN_STACK_SIZE
	.align		4
.L_3:
        /*0018*/ 	.byte	0x04, 0x12
        /*001a*/ 	.short	(.L_5 - .L_4)
	.align		4
.L_4:
        /*001c*/ 	.word	index@(_Z12mandelKernelPiffffiii)
        /*0020*/ 	.word	0x00000000
.L_5:


//--------------------- .nv.compat                --------------------------
	.section	.nv.compat,"",@"SHT_CUDA_COMPAT_INFO"
	.align	4
        /*0000*/ 	.byte	0x02, 0x09, 0x00, 0x00, 0x02, 0x02, 0x01, 0x00, 0x02, 0x05, 0x05, 0x00, 0x03, 0x07, 0x01, 0x01
        /*0010*/ 	.byte	0x02, 0x03, 0x00, 0x00, 0x02, 0x06, 0x01, 0x00, 0x04, 0x0b, 0x08, 0x00, 0x01, 0x00, 0x00, 0x00
        /*0020*/ 	.byte	0x00, 0x00, 0x00, 0x00


//--------------------- .nv.info._Z12mandelKernelPiffffiii --------------------------
	.section	.nv.info._Z12mandelKernelPiffffiii,"",@"SHT_CUDA_INFO"
	.sectionflags	@""
	.align	4


	//----- nvinfo : EIATTR_CUDA_API_VERSION
	.align		4
        /*0000*/ 	.byte	0x04, 0x37
        /*0002*/ 	.short	(.L_7 - .L_6)
.L_6:
        /*0004*/ 	.word	0x00000082


	//----- nvinfo : EIATTR_KPARAM_INFO
	.align		4
.L_7:
        /*0008*/ 	.byte	0x04, 0x17
        /*000a*/ 	.short	(.L_9 - .L_8)
.L_8:
        /*000c*/ 	.word	0x00000000
        /*0010*/ 	.short	0x0007
        /*0012*/ 	.short	0x0020
        /*0014*/ 	.byte	0x00, 0xf0, 0x11, 0x00


	//----- nvinfo : EIATTR_KPARAM_INFO
	.align		4
.L_9:
        /*0018*/ 	.byte	0x04, 0x17
        /*001a*/ 	.short	(.L_11 - .L_10)
.L_10:
        /*001c*/ 	.word	0x00000000
        /*0020*/ 	.short	0x0006
        /*0022*/ 	.short	0x001c
        /*0024*/ 	.byte	0x00, 0xf0, 0x11, 0x00


	//----- nvinfo : EIATTR_KPARAM_INFO
	.align		4
.L_11:
        /*0028*/ 	.byte	0x04, 0x17
        /*002a*/ 	.short	(.L_13 - .L_12)
.L_12:
        /*002c*/ 	.word	0x00000000
        /*0030*/ 	.short	0x0005
        /*0032*/ 	.short	0x0018
        /*0034*/ 	.byte	0x00, 0xf0, 0x11, 0x00


	//----- nvinfo : EIATTR_KPARAM_INFO
	.align		4
.L_13:
        /*0038*/ 	.byte	0x04, 0x17
        /*003a*/ 	.short	(.L_15 - .L_14)
.L_14:
        /*003c*/ 	.word	0x00000000
        /*0040*/ 	.short	0x0004
        /*0042*/ 	.short	0x0014
        /*0044*/ 	.byte	0x00, 0xf0, 0x11, 0x00


	//----- nvinfo : EIATTR_KPARAM_INFO
	.align		4
.L_15:
        /*0048*/ 	.byte	0x04, 0x17
        /*004a*/ 	.short	(.L_17 - .L_16)
.L_16:
        /*004c*/ 	.word	0x00000000
        /*0050*/ 	.short	0x0003
        /*0052*/ 	.short	0x0010
        /*0054*/ 	.byte	0x00, 0xf0, 0x11, 0x00


	//----- nvinfo : EIATTR_KPARAM_INFO
	.align		4
.L_17:
        /*0058*/ 	.byte	0x04, 0x17
        /*005a*/ 	.short	(.L_19 - .L_18)
.L_18:
        /*005c*/ 	.word	0x00000000
        /*0060*/ 	.short	0x0002
        /*0062*/ 	.short	0x000c
        /*0064*/ 	.byte	0x00, 0xf0, 0x11, 0x00


	//----- nvinfo : EIATTR_KPARAM_INFO
	.align		4
.L_19:
        /*0068*/ 	.byte	0x04, 0x17
        /*006a*/ 	.short	(.L_21 - .L_20)
.L_20:
        /*006c*/ 	.word	0x00000000
        /*0070*/ 	.short	0x0001
        /*0072*/ 	.short	0x0008
        /*0074*/ 	.byte	0x00, 0xf0, 0x11, 0x00


	//----- nvinfo : EIATTR_KPARAM_INFO
	.align		4
.L_21:
        /*0078*/ 	.byte	0x04, 0x17
        /*007a*/ 	.short	(.L_23 - .L_22)
.L_22:
        /*007c*/ 	.word	0x00000000
        /*0080*/ 	.short	0x0000
        /*0082*/ 	.short	0x0000
        /*0084*/ 	.byte	0x00, 0xf5, 0x21, 0x00


	//----- nvinfo : EIATTR_SPARSE_MMA_MASK
	.align		4
.L_23:
        /*0088*/ 	.byte	0x03, 0x50
        /*008a*/ 	.short	0x0000


	//----- nvinfo : EIATTR_MAXREG_COUNT
	.align		4
        /*008c*/ 	.byte	0x03, 0x1b
        /*008e*/ 	.short	0x00ff


	//----- nvinfo : EIATTR_MERCURY_ISA_VERSION
	.align		4
        /*0090*/ 	.byte	0x03, 0x5f
        /*0092*/ 	.short	0x0101


	//----- nvinfo : EIATTR_VRC_CTA_INIT_COUNT
	.align		4
        /*0094*/ 	.byte	0x02, 0x4a
	.zero		1
	.zero		1


	//----- nvinfo : EIATTR_EXIT_INSTR_OFFSETS
	.align		4
        /*0098*/ 	.byte	0x04, 0x1c
        /*009a*/ 	.short	(.L_25 - .L_24)


	//   ....[0]....
.L_24:
        /*009c*/ 	.word	0x000002d0


	//----- nvinfo : EIATTR_CRS_STACK_SIZE
	.align		4
.L_25:
        /*00a0*/ 	.byte	0x04, 0x1e
        /*00a2*/ 	.short	(.L_27 - .L_26)
.L_26:
        /*00a4*/ 	.word	0x00000000


	//----- nvinfo : EIATTR_CBANK_PARAM_SIZE
	.align		4
.L_27:
        /*00a8*/ 	.byte	0x03, 0x19
        /*00aa*/ 	.short	0x0024


	//----- nvinfo : EIATTR_PARAM_CBANK
	.align		4
        /*00ac*/ 	.byte	0x04, 0x0a
        /*00ae*/ 	.short	(.L_29 - .L_28)
	.align		4
.L_28:
        /*00b0*/ 	.word	index@(.nv.constant0._Z12mandelKernelPiffffiii)
        /*00b4*/ 	.short	0x0380
        /*00b6*/ 	.short	0x0024


	//----- nvinfo : EIATTR_SW_WAR
	.align		4
.L_29:
        /*00b8*/ 	.byte	0x04, 0x36
        /*00ba*/ 	.short	(.L_31 - .L_30)
.L_30:
        /*00bc*/ 	.word	0x00000008
.L_31:


//--------------------- .nv.callgraph             --------------------------
	.section	.nv.callgraph,"",@"SHT_CUDA_CALLGRAPH"
	.align	4
	.sectionentsize	8
	.align		4
        /*0000*/ 	.word	0x00000000
	.align		4
        /*0004*/ 	.word	0xffffffff
	.align		4
        /*0008*/ 	.word	0x00000000
	.align		4
        /*000c*/ 	.word	0xfffffffe
	.align		4
        /*0010*/ 	.word	0x00000000
	.align		4
        /*0014*/ 	.word	0xfffffffd
	.align		4
        /*0018*/ 	.word	0x00000000
	.align		4
        /*001c*/ 	.word	0xfffffffc


//--------------------- .text._Z12mandelKernelPiffffiii --------------------------
	.section	.text._Z12mandelKernelPiffffiii,"ax",@progbits
	.align	128
        .global         _Z12mandelKernelPiffffiii
        .type           _Z12mandelKernelPiffffiii,@function
        .size           _Z12mandelKernelPiffffiii,(.L_x_4 - _Z12mandelKernelPiffffiii)
        .other          _Z12mandelKernelPiffffiii,@"STO_CUDA_ENTRY STV_DEFAULT"
_Z12mandelKernelPiffffiii:
.text._Z12mandelKernelPiffffiii:
[----:B------:R-:W-:Y:S01]  /*0000*/  LDC R1, c[0x0][0x37c] ;  /* 0x0000df00ff017b82 */ /* 0x000fe20000000800 */
[----:B------:R-:W0:Y:S07]  /*0010*/  S2R R5, SR_TID.Y ;  /* 0x0000000000057919 */ /* 0x000e2e0000002200 */
[----:B------:R-:W1:Y:S01]  /*0020*/  LDC R0, c[0x0][0x360] ;  /* 0x0000d800ff007b82 */ /* 0x000e620000000800 */
[----:B------:R-:W2:Y:S01]  /*0030*/  LDCU.128 UR8, c[0x0][0x390] ;  /* 0x00007200ff0877ac */ /* 0x000ea20008000c00 */
[----:B------:R-:W1:Y:S01]  /*0040*/  S2R R3, SR_TID.X ;  /* 0x0000000000037919 */ /* 0x000e620000002100 */
[----:B------:R-:W3:Y:S05]  /*0050*/  LDCU UR6, c[0x0][0x3a0] ;  /* 0x00007400ff0677ac */ /* 0x000eea0008000800 */
[----:B------:R-:W0:Y:S08]  /*0060*/  S2UR UR5, SR_CTAID.Y ;  /* 0x00000000000579c3 */ /* 0x000e300000002600 */
[----:B------:R-:W0:Y:S01]  /*0070*/  LDC R2, c[0x0][0x364] ;  /* 0x0000d900ff027b82 */ /* 0x000e220000000800 */
[----:B---3--:R-:W-:-:S07]  /*0080*/  UISETP.GE.AND UP0, UPT, UR6, 0x1, UPT ;  /* 0x000000010600788c */ /* 0x008fce000bf06270 */
[----:B------:R-:W1:Y:S08]  /*0090*/  S2UR UR4, SR_CTAID.X ;  /* 0x00000000000479c3 */ /* 0x000e700000002500 */
[----:B------:R-:W3:Y:S01]  /*00a0*/  LDC.64 R8, c[0x0][0x388] ;  /* 0x0000e200ff087b82 */ /* 0x000ee20000000a00 */
[----:B0-----:R-:W-:Y:S02]  /*00b0*/  IMAD R2, R2, UR5, R5 ;  /* 0x0000000502027c24 */ /* 0x001fe4000f8e0205 */
[----:B-1----:R-:W-:-:S03]  /*00c0*/  IMAD R0, R0, UR4, R3 ;  /* 0x0000000400007c24 */ /* 0x002fc6000f8e0203 */
[----:B--2---:R-:W-:Y:S01]  /*00d0*/  IADD3 R3, PT, PT, R2, UR11, RZ ;  /* 0x0000000b02037c10 */ /* 0x004fe2000fffe0ff */
[----:B------:R-:W0:Y:S03]  /*00e0*/  LDCU.64 UR4, c[0x0][0x358] ;  /* 0x00006b00ff0477ac */ /* 0x000e260008000a00 */
[----:B------:R-:W-:Y:S01]  /*00f0*/  I2FP.F32.S32 R2, R3 ;  /* 0x0000000300027245 */ /* 0x000fe20000201400 */
[----:B------:R-:W-:Y:S01]  /*0100*/  IMAD R5, R3, UR10, R0 ;  /* 0x0000000a03057c24 */ /* 0x000fe2000f8e0200 */
[----:B------:R-:W-:-:S03]  /*0110*/  I2FP.F32.S32 R7, R0 ;  /* 0x0000000000077245 */ /* 0x000fc60000201400 */
[----:B---3--:R-:W-:Y:S01]  /*0120*/  FFMA R2, R2, UR9, R9 ;  /* 0x0000000902027c23 */ /* 0x008fe20008000009 */
[----:B------:R-:W-:Y:S02]  /*0130*/  HFMA2 R9, -RZ, RZ, 0, 0 ;  /* 0x00000000ff097431 */ /* 0x000fe400000001ff */
[----:B------:R-:W-:Y:S01]  /*0140*/  FFMA R7, R7, UR8, R8 ;  /* 0x0000000807077c23 */ /* 0x000fe20008000008 */
[----:B0-----:R-:W-:Y:S06]  /*0150*/  BRA.U !UP0, `(.L_x_0) ;  /* 0x0000000108507547 */ /* 0x001fec000b800000 */
[----:B------:R-:W-:Y:S01]  /*0160*/  BSSY.RECONVERGENT B0, `(.L_x_0) ;  /* 0x0000013000007945 */ /* 0x000fe20003800200 */
[----:B------:R-:W-:Y:S01]  /*0170*/  MOV R9, RZ ;  /* 0x000000ff00097202 */ /* 0x000fe20000000f00 */
[----:B------:R-:W0:Y:S01]  /*0180*/  LDCU UR6, c[0x0][0x3a0] ;  /* 0x00007400ff0677ac */ /* 0x000e220008000800 */
[----:B------:R-:W-:Y:S02]  /*0190*/  MOV R3, R2 ;  /* 0x0000000200037202 */ /* 0x000fe40000000f00 */
[----:B------:R-:W-:Y:S01]  /*01a0*/  MOV R0, R7 ;  /* 0x0000000700007202 */ /* 0x000fe20000000f00 */
[----:B------:R-:W1:Y:S06]  /*01b0*/  LDCU UR7, c[0x0][0x3a0] ;  /* 0x00007400ff0777ac */ /* 0x000e6c0008000800 */
.L_x_2:
[----:B------:R-:W-:Y:S01]  /*01c0*/  FMUL R4, R0, R0 ;  /* 0x0000000000047220 */ /* 0x000fe20000400000 */
[----:B------:R-:W-:-:S04]  /*01d0*/  FMUL R13, R3, R3 ;  /* 0x00000003030d7220 */ /* 0x000fc80000400000 */
[----:B------:R-:W-:-:S05]  /*01e0*/  FADD R6, R4, R13 ;  /* 0x0000000d04067221 */ /* 0x000fca0000000000 */
[----:B------:R-:W-:-:S13]  /*01f0*/  FSETP.GT.AND P0, PT, R6, 4, PT ;  /* 0x408000000600780b */ /* 0x000fda0003f04000 */
[----:B------:R-:W-:Y:S05]  /*0200*/  @P0 BRA `(.L_x_1) ;  /* 0x0000000000200947 */ /* 0x000fea0003800000 */
[----:B------:R-:W-:Y:S01]  /*0210*/  IADD3 R9, PT, PT, R9, 0x1, RZ ;  /* 0x0000000109097810 */ /* 0x000fe20007ffe0ff */
[----:B------:R-:W-:Y:S01]  /*0220*/  FADD R11, R0, R0 ;  /* 0x00000000000b7221 */ /* 0x000fe20000000000 */
[----:B------:R-:W-:Y:S02]  /*0230*/  FADD R0, R4, -R13 ;  /* 0x8000000d04007221 */ /* 0x000fe40000000000 */
[----:B-1----:R-:W-:Y:S01]  /*0240*/  ISETP.NE.AND P0, PT, R9, UR7, PT ;  /* 0x0000000709007c0c */ /* 0x002fe2000bf05270 */
[----:B------:R-:W-:Y:S01]  /*0250*/  FFMA R3, R11, R3, R2 ;  /* 0x000000030b037223 */ /* 0x000fe20000000002 */
[----:B------:R-:W-:-:S11]  /*0260*/  FADD R0, R7, R0 ;  /* 0x0000000007007221 */ /* 0x000fd60000000000 */
[----:B------:R-:W-:Y:S05]  /*0270*/  @P0 BRA `(.L_x_2) ;  /* 0xfffffffc00d00947 */ /* 0x000fea000383ffff */
[----:B0-----:R-:W-:-:S07]  /*0280*/  MOV R9, UR6 ;  /* 0x0000000600097c02 */ /* 0x001fce0008000f00 */
.L_x_1:
[----:B01----:R-:W-:Y:S05]  /*0290*/  BSYNC.RECONVERGENT B0 ;  /* 0x0000000000007941 */ /* 0x003fea0003800200 */
.L_x_0:
[----:B------:R-:W0:Y:S02]  /*02a0*/  LDC.64 R2, c[0x0][0x380] ;  /* 0x0000e000ff027b82 */ /* 0x000e240000000a00 */
[----:B0-----:R-:W-:-:S05]  /*02b0*/  IMAD.WIDE R2, R5, 0x4, R2 ;  /* 0x0000000405027825 */ /* 0x001fca00078e0202 */
[----:B------:R-:W-:Y:S01]  /*02c0*/  STG.E desc[UR4][R2.64], R9 ;  /* 0x0000000902007986 */ /* 0x000fe2000c101904 */
[----:B------:R-:W-:Y:S05]  /*02d0*/  EXIT ;  /* 0x000000000000794d */ /* 0x000fea0003800000 */
.L_x_3:
[----:B------:R-:W-:-:S00]  /*02e0*/  BRA `(.L_x_3) ;  /* 0xfffffffc00fc7947 */ /* 0x000fc0000383ffff */
[----:B------:R-:W-:-:S00]  /*02f0*/  NOP ;  /* 0x0000000000007918 */ /* 0x000fc00000000000 */
        /* <DEDUP_REMOVED lines=8> */
.L_x_4:


//--------------------- .nv.shared.reserved.0     --------------------------
	.section	.nv.shared.reserved.0,"aw",@nobits
	.weak		__nv_reservedSMEM_offset_0_alias
	.size		__nv_reservedSMEM_offset_0_alias, 0, 64
	.other		__nv_reservedSMEM_offset_0_alias,@"STO_CUDA_RESERVED_SHARED STV_DEFAULT"
__nv_reservedSMEM_offset_0_alias:
	.zero		0
	.zero		64


//--------------------- .nv.constant0._Z12mandelKernelPiffffiii --------------------------
	.section	.nv.constant0._Z12mandelKernelPiffffiii,"a",@progbits
	.sectionflags	@""
	.align	4
.nv.constant0._Z12mandelKernelPiffffiii:
	.zero		932


//--------------------- SYMBOLS --------------------------

	.type		.nv.reservedSmem.offset0,@object
	.size		.nv.reservedSmem.offset0,0x4
